//
// Generated by NVIDIA NVVM Compiler
//
// Compiler Build ID: CL-36424714
// Cuda compilation tools, release 13.0, V13.0.88
// Based on NVVM 20.0.0
//

.version 9.0
.target sm_100
.address_size 64

	// .globl	ssm_kernel_conv

.visible .entry ssm_kernel_conv(
	.param .u64 .ptr .align 1 ssm_kernel_conv_param_0,
	.param .u64 .ptr .align 1 ssm_kernel_conv_param_1,
	.param .u64 .ptr .align 1 ssm_kernel_conv_param_2,
	.param .u32 ssm_kernel_conv_param_3,
	.param .u32 ssm_kernel_conv_param_4,
	.param .u32 ssm_kernel_conv_param_5
)
{
	.reg .pred 	%p<11>;
	.reg .b32 	%r<48>;
	.reg .b32 	%f<112>;
	.reg .b64 	%rd<31>;

	ld.param.u64 	%rd11, [ssm_kernel_conv_param_0];
	ld.param.u64 	%rd12, [ssm_kernel_conv_param_1];
	ld.param.u64 	%rd10, [ssm_kernel_conv_param_2];
	ld.param.u32 	%r29, [ssm_kernel_conv_param_3];
	ld.param.u32 	%r27, [ssm_kernel_conv_param_4];
	ld.param.u32 	%r28, [ssm_kernel_conv_param_5];
	cvta.to.global.u64 	%rd1, %rd11;
	cvta.to.global.u64 	%rd2, %rd12;
	mov.u32 	%r30, %ctaid.x;
	mov.u32 	%r31, %ntid.x;
	mov.u32 	%r32, %tid.x;
	mad.lo.s32 	%r1, %r30, %r31, %r32;
	sub.s32 	%r33, %r27, %r28;
	add.s32 	%r2, %r33, 1;
	mad.lo.s32 	%r34, %r29, %r33, %r29;
	setp.ge.s32 	%p1, %r1, %r34;
	@%p1 bra 	$L__BB0_15;
	div.s32 	%r3, %r1, %r2;
	mul.lo.s32 	%r35, %r3, %r2;
	sub.s32 	%r4, %r1, %r35;
	setp.lt.s32 	%p2, %r28, 1;
	mov.f32 	%f111, 0f00000000;
	@%p2 bra 	$L__BB0_14;
	mul.lo.s32 	%r5, %r3, %r27;
	add.s32 	%r6, %r5, %r4;
	and.b32  	%r7, %r28, 15;
	setp.lt.u32 	%p3, %r28, 16;
	mov.f32 	%f111, 0f00000000;
	mov.b32 	%r44, 0;
	@%p3 bra 	$L__BB0_5;
	and.b32  	%r44, %r28, 2147483632;
	neg.s32 	%r42, %r44;
	add.s64 	%rd29, %rd2, 32;
	add.s64 	%rd4, %rd1, 32;
	mov.f32 	%f111, 0f00000000;
	mov.u32 	%r41, %r6;
$L__BB0_4:
	.pragma "nounroll";
	mul.wide.s32 	%rd13, %r41, 4;
	add.s64 	%rd14, %rd4, %rd13;
	ld.global.f32 	%f18, [%rd29+-32];
	ld.global.f32 	%f19, [%rd14+-32];
	fma.rn.f32 	%f20, %f18, %f19, %f111;
	ld.global.f32 	%f21, [%rd29+-28];
	ld.global.f32 	%f22, [%rd14+-28];
	fma.rn.f32 	%f23, %f21, %f22, %f20;
	ld.global.f32 	%f24, [%rd29+-24];
	ld.global.f32 	%f25, [%rd14+-24];
	fma.rn.f32 	%f26, %f24, %f25, %f23;
	ld.global.f32 	%f27, [%rd29+-20];
	ld.global.f32 	%f28, [%rd14+-20];
	fma.rn.f32 	%f29, %f27, %f28, %f26;
	ld.global.f32 	%f30, [%rd29+-16];
	ld.global.f32 	%f31, [%rd14+-16];
	fma.rn.f32 	%f32, %f30, %f31, %f29;
	ld.global.f32 	%f33, [%rd29+-12];
	ld.global.f32 	%f34, [%rd14+-12];
	fma.rn.f32 	%f35, %f33, %f34, %f32;
	ld.global.f32 	%f36, [%rd29+-8];
	ld.global.f32 	%f37, [%rd14+-8];
	fma.rn.f32 	%f38, %f36, %f37, %f35;
	ld.global.f32 	%f39, [%rd29+-4];
	ld.global.f32 	%f40, [%rd14+-4];
	fma.rn.f32 	%f41, %f39, %f40, %f38;
	ld.global.f32 	%f42, [%rd29];
	ld.global.f32 	%f43, [%rd14];
	fma.rn.f32 	%f44, %f42, %f43, %f41;
	ld.global.f32 	%f45, [%rd29+4];
	ld.global.f32 	%f46, [%rd14+4];
	fma.rn.f32 	%f47, %f45, %f46, %f44;
	ld.global.f32 	%f48, [%rd29+8];
	ld.global.f32 	%f49, [%rd14+8];
	fma.rn.f32 	%f50, %f48, %f49, %f47;
	ld.global.f32 	%f51, [%rd29+12];
	ld.global.f32 	%f52, [%rd14+12];
	fma.rn.f32 	%f53, %f51, %f52, %f50;
	ld.global.f32 	%f54, [%rd29+16];
	ld.global.f32 	%f55, [%rd14+16];
	fma.rn.f32 	%f56, %f54, %f55, %f53;
	ld.global.f32 	%f57, [%rd29+20];
	ld.global.f32 	%f58, [%rd14+20];
	fma.rn.f32 	%f59, %f57, %f58, %f56;
	ld.global.f32 	%f60, [%rd29+24];
	ld.global.f32 	%f61, [%rd14+24];
	fma.rn.f32 	%f62, %f60, %f61, %f59;
	ld.global.f32 	%f63, [%rd29+28];
	ld.global.f32 	%f64, [%rd14+28];
	fma.rn.f32 	%f111, %f63, %f64, %f62;
	add.s32 	%r42, %r42, 16;
	add.s64 	%rd29, %rd29, 64;
	add.s32 	%r41, %r41, 16;
	setp.ne.s32 	%p4, %r42, 0;
	@%p4 bra 	$L__BB0_4;
$L__BB0_5:
	setp.eq.s32 	%p5, %r7, 0;
	@%p5 bra 	$L__BB0_14;
	and.b32  	%r15, %r28, 7;
	setp.lt.u32 	%p6, %r7, 8;
	@%p6 bra 	$L__BB0_8;
	mul.wide.u32 	%rd15, %r44, 4;
	add.s64 	%rd16, %rd2, %rd15;
	ld.global.f32 	%f66, [%rd16];
	add.s32 	%r37, %r6, %r44;
	mul.wide.s32 	%rd17, %r37, 4;
	add.s64 	%rd18, %rd1, %rd17;
	ld.global.f32 	%f67, [%rd18];
	fma.rn.f32 	%f68, %f66, %f67, %f111;
	ld.global.f32 	%f69, [%rd16+4];
	ld.global.f32 	%f70, [%rd18+4];
	fma.rn.f32 	%f71, %f69, %f70, %f68;
	ld.global.f32 	%f72, [%rd16+8];
	ld.global.f32 	%f73, [%rd18+8];
	fma.rn.f32 	%f74, %f72, %f73, %f71;
	ld.global.f32 	%f75, [%rd16+12];
	ld.global.f32 	%f76, [%rd18+12];
	fma.rn.f32 	%f77, %f75, %f76, %f74;
	ld.global.f32 	%f78, [%rd16+16];
	ld.global.f32 	%f79, [%rd18+16];
	fma.rn.f32 	%f80, %f78, %f79, %f77;
	ld.global.f32 	%f81, [%rd16+20];
	ld.global.f32 	%f82, [%rd18+20];
	fma.rn.f32 	%f83, %f81, %f82, %f80;
	ld.global.f32 	%f84, [%rd16+24];
	ld.global.f32 	%f85, [%rd18+24];
	fma.rn.f32 	%f86, %f84, %f85, %f83;
	ld.global.f32 	%f87, [%rd16+28];
	ld.global.f32 	%f88, [%rd18+28];
	fma.rn.f32 	%f111, %f87, %f88, %f86;
	add.s32 	%r44, %r44, 8;
$L__BB0_8:
	setp.eq.s32 	%p7, %r15, 0;
	@%p7 bra 	$L__BB0_14;
	and.b32  	%r18, %r28, 3;
	setp.lt.u32 	%p8, %r15, 4;
	@%p8 bra 	$L__BB0_11;
	mul.wide.u32 	%rd19, %r44, 4;
	add.s64 	%rd20, %rd2, %rd19;
	ld.global.f32 	%f90, [%rd20];
	add.s32 	%r38, %r6, %r44;
	mul.wide.s32 	%rd21, %r38, 4;
	add.s64 	%rd22, %rd1, %rd21;
	ld.global.f32 	%f91, [%rd22];
	fma.rn.f32 	%f92, %f90, %f91, %f111;
	ld.global.f32 	%f93, [%rd20+4];
	ld.global.f32 	%f94, [%rd22+4];
	fma.rn.f32 	%f95, %f93, %f94, %f92;
	ld.global.f32 	%f96, [%rd20+8];
	ld.global.f32 	%f97, [%rd22+8];
	fma.rn.f32 	%f98, %f96, %f97, %f95;
	ld.global.f32 	%f99, [%rd20+12];
	ld.global.f32 	%f100, [%rd22+12];
	fma.rn.f32 	%f111, %f99, %f100, %f98;
	add.s32 	%r44, %r44, 4;
$L__BB0_11:
	setp.eq.s32 	%p9, %r18, 0;
	@%p9 bra 	$L__BB0_14;
	add.s32 	%r39, %r44, %r4;
	add.s32 	%r47, %r39, %r5;
	mul.wide.u32 	%rd23, %r44, 4;
	add.s64 	%rd30, %rd2, %rd23;
	neg.s32 	%r46, %r18;
$L__BB0_13:
	.pragma "nounroll";
	mul.wide.s32 	%rd24, %r47, 4;
	add.s64 	%rd25, %rd1, %rd24;
	ld.global.f32 	%f101, [%rd30];
	ld.global.f32 	%f102, [%rd25];
	fma.rn.f32 	%f111, %f101, %f102, %f111;
	add.s32 	%r47, %r47, 1;
	add.s64 	%rd30, %rd30, 4;
	add.s32 	%r46, %r46, 1;
	setp.ne.s32 	%p10, %r46, 0;
	@%p10 bra 	$L__BB0_13;
$L__BB0_14:
	mad.lo.s32 	%r40, %r3, %r2, %r4;
	cvta.to.global.u64 	%rd26, %rd10;
	mul.wide.s32 	%rd27, %r40, 4;
	add.s64 	%rd28, %rd26, %rd27;
	st.global.f32 	[%rd28], %f111;
$L__BB0_15:
	ret;

}


// ===== COMPILED SASS (sm_100) =====

	.target	sm_100

	.elftype	@"ET_EXEC"


//--------------------- .note.nv.tkinfo           --------------------------
	.section	.note.nv.tkinfo,"",@"SHT_NOTE"
	.sectionflags	@"SHF_NOTE_NV_TKINFO"
	.tkinfo
        /*0018*/ 	.word	0x00000002
        /*0030*/ 	.string	""
        /*0030*/ 	.string	"ptxas"
        /*0030*/ 	.string	"Cuda compilation tools, release 13.0, V13.0.88"
        /*0030*/ 	.string	"Build cuda_13.0.r13.0/compiler.36424714_0"
        /*0030*/ 	.string	"-arch sm_100 -m 64 "



//--------------------- .note.nv.cuinfo           --------------------------
	.section	.note.nv.cuinfo,"",@"SHT_NOTE"
	.sectionflags	@"SHF_NOTE_NV_CUINFO"
        /*0018*/ 	.short	0x0002
        /*001a*/ 	.short	0x0064
        /*001c*/ 	.short	0x0082
	.zero		2


//--------------------- .nv.info                  --------------------------
	.section	.nv.info,"",@"SHT_CUDA_INFO"
	.align	4


	//----- nvinfo : EIATTR_REGCOUNT
	.align		4
        /*0000*/ 	.byte	0x04, 0x2f
        /*0002*/ 	.short	(.L_1 - .L_0)
	.align		4
.L_0:
        /*0004*/ 	.word	index@(ssm_kernel_conv)
        /*0008*/ 	.word	0x00000020


	//----- nvinfo : EIATTR_FRAME_SIZE
	.align		4
.L_1:
        /*000c*/ 	.byte	0x04, 0x11
        /*000e*/ 	.short	(.L_3 - .L_2)
	.align		4
.L_2:
        /*0010*/ 	.word	index@(ssm_kernel_conv)
        /*0014*/ 	.word	0x00000000


	//----- nvinfo : EIATTR_MIN_STACK_SIZE
	.align		4
.L_3:
        /*0018*/ 	.byte	0x04, 0x12
        /*001a*/ 	.short	(.L_5 - .L_4)
	.align		4
.L_4:
        /*001c*/ 	.word	index@(ssm_kernel_conv)
        /*0020*/ 	.word	0x00000000
.L_5:


//--------------------- .nv.compat                --------------------------
	.section	.nv.compat,"",@"SHT_CUDA_COMPAT_INFO"
	.align	4
        /*0000*/ 	.byte	0x02, 0x09, 0x00, 0x00, 0x02, 0x02, 0x01, 0x00, 0x02, 0x05, 0x05, 0x00, 0x03, 0x07, 0x01, 0x01
        /*0010*/ 	.byte	0x02, 0x03, 0x00, 0x00, 0x02, 0x06, 0x01, 0x00, 0x04, 0x0b, 0x08, 0x00, 0x09, 0x00, 0x00, 0x00
        /*0020*/ 	.byte	0x00, 0x00, 0x00, 0x00


//--------------------- .nv.info.ssm_kernel_conv  --------------------------
	.section	.nv.info.ssm_kernel_conv,"",@"SHT_CUDA_INFO"
	.sectionflags	@""
	.align	4


	//----- nvinfo : EIATTR_CUDA_API_VERSION
	.align		4
        /*0000*/ 	.byte	0x04, 0x37
        /*0002*/ 	.short	(.L_7 - .L_6)
.L_6:
        /*0004*/ 	.word	0x00000082


	//----- nvinfo : EIATTR_KPARAM_INFO
	.align		4
.L_7:
        /*0008*/ 	.byte	0x04, 0x17
        /*000a*/ 	.short	(.L_9 - .L_8)
.L_8:
        /*000c*/ 	.word	0x00000000
        /*0010*/ 	.short	0x0005
        /*0012*/ 	.short	0x0020
        /*0014*/ 	.byte	0x00, 0xf0, 0x11, 0x00


	//----- nvinfo : EIATTR_KPARAM_INFO
	.align		4
.L_9:
        /*0018*/ 	.byte	0x04, 0x17
        /*001a*/ 	.short	(.L_11 - .L_10)
.L_10:
        /*001c*/ 	.word	0x00000000
        /*0020*/ 	.short	0x0004
        /*0022*/ 	.short	0x001c
        /*0024*/ 	.byte	0x00, 0xf0, 0x11, 0x00


	//----- nvinfo : EIATTR_KPARAM_INFO
	.align		4
.L_11:
        /*0028*/ 	.byte	0x04, 0x17
        /*002a*/ 	.short	(.L_13 - .L_12)
.L_12:
        /*002c*/ 	.word	0x00000000
        /*0030*/ 	.short	0x0003
        /*0032*/ 	.short	0x0018
        /*0034*/ 	.byte	0x00, 0xf0, 0x11, 0x00


	//----- nvinfo : EIATTR_KPARAM_INFO
	.align		4
.L_13:
        /*0038*/ 	.byte	0x04, 0x17
        /*003a*/ 	.short	(.L_15 - .L_14)
.L_14:
        /*003c*/ 	.word	0x00000000
        /*0040*/ 	.short	0x0002
        /*0042*/ 	.short	0x0010
        /*0044*/ 	.byte	0x00, 0xf5, 0x21, 0x00


	//----- nvinfo : EIATTR_KPARAM_INFO
	.align		4
.L_15:
        /*0048*/ 	.byte	0x04, 0x17
        /*004a*/ 	.short	(.L_17 - .L_16)
.L_16:
        /*004c*/ 	.word	0x00000000
        /*0050*/ 	.short	0x0001
        /*0052*/ 	.short	0x0008
        /*0054*/ 	.byte	0x00, 0xf5, 0x21, 0x00


	//----- nvinfo : EIATTR_KPARAM_INFO
	.align		4
.L_17:
        /*0058*/ 	.byte	0x04, 0x17
        /*005a*/ 	.short	(.L_19 - .L_18)
.L_18:
        /*005c*/ 	.word	0x00000000
        /*0060*/ 	.short	0x0000
        /*0062*/ 	.short	0x0000
        /*0064*/ 	.byte	0x00, 0xf5, 0x21, 0x00


	//----- nvinfo : EIATTR_SPARSE_MMA_MASK
	.align		4
.L_19:
        /*0068*/ 	.byte	0x03, 0x50
        /*006a*/ 	.short	0x0000


	//----- nvinfo : EIATTR_MAXREG_COUNT
	.align		4
        /*006c*/ 	.byte	0x03, 0x1b
        /*006e*/ 	.short	0x00ff


	//----- nvinfo : EIATTR_MERCURY_ISA_VERSION
	.align		4
        /*0070*/ 	.byte	0x03, 0x5f
        /*0072*/ 	.short	0x0101


	//----- nvinfo : EIATTR_VRC_CTA_INIT_COUNT
	.align		4
        /*0074*/ 	.byte	0x02, 0x4a
	.zero		1
	.zero		1


	//----- nvinfo : EIATTR_EXIT_INSTR_OFFSETS
	.align		4
        /*0078*/ 	.byte	0x04, 0x1c
        /*007a*/ 	.short	(.L_21 - .L_20)


	//   ....[0]....
.L_20:
        /*007c*/ 	.word	0x000000a0


	//   ....[1]....
        /*0080*/ 	.word	0x00000c80


	//----- nvinfo : EIATTR_CBANK_PARAM_SIZE
	.align		4
.L_21:
        /*0084*/ 	.byte	0x03, 0x19
        /*0086*/ 	.short	0x0024


	//----- nvinfo : EIATTR_PARAM_CBANK
	.align		4
        /*0088*/ 	.byte	0x04, 0x0a
        /*008a*/ 	.short	(.L_23 - .L_22)
	.align		4
.L_22:
        /*008c*/ 	.word	index@(.nv.constant0.ssm_kernel_conv)
        /*0090*/ 	.short	0x0380
        /*0092*/ 	.short	0x0024


	//----- nvinfo : EIATTR_SW_WAR
	.align		4
.L_23:
        /*0094*/ 	.byte	0x04, 0x36
        /*0096*/ 	.short	(.L_25 - .L_24)
.L_24:
        /*0098*/ 	.word	0x00000008
.L_25:


//--------------------- .nv.callgraph             --------------------------
	.section	.nv.callgraph,"",@"SHT_CUDA_CALLGRAPH"
	.align	4
	.sectionentsize	8
	.align		4
        /*0000*/ 	.word	0x00000000
	.align		4
        /*0004*/ 	.word	0xffffffff
	.align		4
        /*0008*/ 	.word	0x00000000
	.align		4
        /*000c*/ 	.word	0xfffffffe
	.align		4
        /*0010*/ 	.word	0x00000000
	.align		4
        /*0014*/ 	.word	0xfffffffd
	.align		4
        /*0018*/ 	.word	0x00000000
	.align		4
        /*001c*/ 	.word	0xfffffffc


//--------------------- .text.ssm_kernel_conv     --------------------------
	.section	.text.ssm_kernel_conv,"ax",@progbits
	.align	128
        .global         ssm_kernel_conv
        .type           ssm_kernel_conv,@function
        .size           ssm_kernel_conv,(.L_x_7 - ssm_kernel_conv)
        .other          ssm_kernel_conv,@"STO_CUDA_ENTRY STV_DEFAULT"
ssm_kernel_conv:
.text.ssm_kernel_conv:
[----:B------:R-:W-:Y:S01]  /*0000*/  LDC R1, c[0x0][0x37c] ;  /* 0x0000df00ff017b82 */ /* 0x000fe20000000800 */
[----:B------:R-:W0:Y:S07]  /*0010*/  S2R R4, SR_TID.X ;  /* 0x0000000000047919 */ /* 0x000e2e0000002100 */
[----:B------:R-:W1:Y:S08]  /*0020*/  LDC R0, c[0x0][0x3a0] ;  /* 0x0000e800ff007b82 */ /* 0x000e700000000800 */
[----:B------:R-:W1:Y:S08]  /*0030*/  LDC.64 R2, c[0x0][0x398] ;  /* 0x0000e600ff027b82 */ /* 0x000e700000000a00 */
[----:B------:R-:W0:Y:S08]  /*0040*/  S2UR UR4, SR_CTAID.X ;  /* 0x00000000000479c3 */ /* 0x000e300000002500 */
[----:B------:R-:W0:Y:S01]  /*0050*/  LDC R9, c[0x0][0x360] ;  /* 0x0000d800ff097b82 */ /* 0x000e220000000800 */
[----:B-1----:R-:W-:-:S05]  /*0060*/  IADD3 R5, PT, PT, R3, -R0, RZ ;  /* 0x8000000003057210 */ /* 0x002fca0007ffe0ff */
[----:B------:R-:W-:Y:S02]  /*0070*/  IMAD R2, R5, R2, R2 ;  /* 0x0000000205027224 */ /* 0x000fe400078e0202 */
[----:B0-----:R-:W-:-:S05]  /*0080*/  IMAD R9, R9, UR4, R4 ;  /* 0x0000000409097c24 */ /* 0x001fca000f8e0204 */
[----:B------:R-:W-:-:S13]  /*0090*/  ISETP.GE.AND P0, PT, R9, R2, PT ;  /* 0x000000020900720c */ /* 0x000fda0003f06270 */
[----:B------:R-:W-:Y:S05]  /*00a0*/  @P0 EXIT ;  /* 0x000000000000094d */ /* 0x000fea0003800000 */
[----:B------:R-:W-:Y:S01]  /*00b0*/  IADD3 R2, PT, PT, R5, 0x1, RZ ;  /* 0x0000000105027810 */ /* 0x000fe20007ffe0ff */
[----:B------:R-:W0:Y:S01]  /*00c0*/  LDCU.64 UR8, c[0x0][0x358] ;  /* 0x00006b00ff0877ac */ /* 0x000e220008000a00 */
[----:B------:R-:W-:Y:S01]  /*00d0*/  IABS R10, R9 ;  /* 0x00000009000a7213 */ /* 0x000fe20000000000 */
[----:B------:R-:W-:Y:S01]  /*00e0*/  HFMA2 R14, -RZ, RZ, 0, 0 ;  /* 0x00000000ff0e7431 */ /* 0x000fe200000001ff */
[----:B------:R-:W-:-:S04]  /*00f0*/  IABS R7, R2 ;  /* 0x0000000200077213 */ /* 0x000fc80000000000 */
[----:B------:R-:W1:Y:S08]  /*0100*/  I2F.RP R6, R7 ;  /* 0x0000000700067306 */ /* 0x000e700000209400 */
[----:B-1----:R-:W1:Y:S02]  /*0110*/  MUFU.RCP R6, R6 ;  /* 0x0000000600067308 */ /* 0x002e640000001000 */
[----:B-1----:R-:W-:-:S06]  /*0120*/  IADD3 R4, PT, PT, R6, 0xffffffe, RZ ;  /* 0x0ffffffe06047810 */ /* 0x002fcc0007ffe0ff */
[----:B------:R1:W2:Y:S02]  /*0130*/  F2I.FTZ.U32.TRUNC.NTZ R5, R4 ;  /* 0x0000000400057305 */ /* 0x0002a4000021f000 */
[----:B-1----:R-:W-:Y:S01]  /*0140*/  IMAD.MOV.U32 R4, RZ, RZ, RZ ;  /* 0x000000ffff047224 */ /* 0x002fe200078e00ff */
[----:B--2---:R-:W-:-:S05]  /*0150*/  IADD3 R8, PT, PT, RZ, -R5, RZ ;  /* 0x80000005ff087210 */ /* 0x004fca0007ffe0ff */
[----:B------:R-:W-:Y:S01]  /*0160*/  IMAD R11, R8, R7, RZ ;  /* 0x00000007080b7224 */ /* 0x000fe200078e02ff */
[----:B------:R-:W-:-:S03]  /*0170*/  IABS R8, R2 ;  /* 0x0000000200087213 */ /* 0x000fc60000000000 */
[----:B------:R-:W-:Y:S01]  /*0180*/  IMAD.HI.U32 R5, R5, R11, R4 ;  /* 0x0000000b05057227 */ /* 0x000fe200078e0004 */
[----:B------:R-:W-:-:S05]  /*0190*/  IADD3 R11, PT, PT, RZ, -R8, RZ ;  /* 0x80000008ff0b7210 */ /* 0x000fca0007ffe0ff */
[----:B------:R-:W-:-:S04]  /*01a0*/  IMAD.HI.U32 R8, R5, R10, RZ ;  /* 0x0000000a05087227 */ /* 0x000fc800078e00ff */
[----:B------:R-:W-:-:S05]  /*01b0*/  IMAD R4, R8, R11, R10 ;  /* 0x0000000b08047224 */ /* 0x000fca00078e020a */
[----:B------:R-:W-:-:S13]  /*01c0*/  ISETP.GT.U32.AND P2, PT, R7, R4, PT ;  /* 0x000000040700720c */ /* 0x000fda0003f44070 */
[-C--:B------:R-:W-:Y:S02]  /*01d0*/  @!P2 IADD3 R4, PT, PT, R4, -R7.reuse, RZ ;  /* 0x800000070404a210 */ /* 0x080fe40007ffe0ff */
[----:B------:R-:W-:Y:S02]  /*01e0*/  @!P2 IADD3 R8, PT, PT, R8, 0x1, RZ ;  /* 0x000000010808a810 */ /* 0x000fe40007ffe0ff */
[----:B------:R-:W-:Y:S02]  /*01f0*/  ISETP.GE.U32.AND P0, PT, R4, R7, PT ;  /* 0x000000070400720c */ /* 0x000fe40003f06070 */
[----:B------:R-:W-:Y:S02]  /*0200*/  LOP3.LUT R4, R9, R2, RZ, 0x3c, !PT ;  /* 0x0000000209047212 */ /* 0x000fe400078e3cff */
[----:B------:R-:W-:Y:S02]  /*0210*/  ISETP.NE.AND P2, PT, R2, RZ, PT ;  /* 0x000000ff0200720c */ /* 0x000fe40003f45270 */
[----:B------:R-:W-:-:S07]  /*0220*/  ISETP.GE.AND P1, PT, R4, RZ, PT ;  /* 0x000000ff0400720c */ /* 0x000fce0003f26270 */
[----:B------:R-:W-:Y:S01]  /*0230*/  @P0 VIADD R8, R8, 0x1 ;  /* 0x0000000108080836 */ /* 0x000fe20000000000 */
[----:B------:R-:W-:-:S05]  /*0240*/  ISETP.GE.AND P0, PT, R0, 0x1, PT ;  /* 0x000000010000780c */ /* 0x000fca0003f06270 */
[----:B------:R-:W-:Y:S02]  /*0250*/  @!P1 IADD3 R8, PT, PT, -R8, RZ, RZ ;  /* 0x000000ff08089210 */ /* 0x000fe40007ffe1ff */
[----:B------:R-:W-:-:S04]  /*0260*/  @!P2 LOP3.LUT R8, RZ, R2, RZ, 0x33, !PT ;  /* 0x00000002ff08a212 */ /* 0x000fc800078e33ff */
[----:B------:R-:W-:-:S05]  /*0270*/  IADD3 R4, PT, PT, -R8, RZ, RZ ;  /* 0x000000ff08047210 */ /* 0x000fca0007ffe1ff */
[----:B------:R-:W-:Y:S01]  /*0280*/  IMAD R9, R2, R4, R9 ;  /* 0x0000000402097224 */ /* 0x000fe200078e0209 */
[----:B0-----:R-:W-:Y:S06]  /*0290*/  @!P0 BRA `(.L_x_0) ;  /* 0x0000000800688947 */ /* 0x001fec0003800000 */
[----:B------:R-:W-:Y:S01]  /*02a0*/  ISETP.GE.U32.AND P1, PT, R0, 0x10, PT ;  /* 0x000000100000780c */ /* 0x000fe20003f26070 */
[----:B------:R-:W-:Y:S01]  /*02b0*/  IMAD R11, R8, R3, R9 ;  /* 0x00000003080b7224 */ /* 0x000fe200078e0209 */
[----:B------:R-:W-:Y:S01]  /*02c0*/  LOP3.LUT R24, R0, 0xf, RZ, 0xc0, !PT ;  /* 0x0000000f00187812 */ /* 0x000fe200078ec0ff */
[----:B------:R-:W-:Y:S01]  /*02d0*/  IMAD.MOV.U32 R14, RZ, RZ, RZ ;  /* 0x000000ffff0e7224 */ /* 0x000fe200078e00ff */
[----:B------:R-:W-:Y:S02]  /*02e0*/  MOV R12, RZ ;  /* 0x000000ff000c7202 */ /* 0x000fe40000000f00 */
[----:B------:R-:W-:-:S07]  /*02f0*/  ISETP.NE.AND P0, PT, R24, RZ, PT ;  /* 0x000000ff1800720c */ /* 0x000fce0003f05270 */
[----:B------:R-:W-:Y:S06]  /*0300*/  @!P1 BRA `(.L_x_1) ;  /* 0x0000000400189947 */ /* 0x000fec0003800000 */
[----:B------:R-:W0:Y:S01]  /*0310*/  LDCU.128 UR4, c[0x0][0x380] ;  /* 0x00007000ff0477ac */ /* 0x000e220008000c00 */
[----:B------:R-:W-:Y:S02]  /*0320*/  LOP3.LUT R12, R0, 0x7ffffff0, RZ, 0xc0, !PT ;  /* 0x7ffffff0000c7812 */ /* 0x000fe400078ec0ff */
[----:B------:R-:W-:Y:S02]  /*0330*/  MOV R14, RZ ;  /* 0x000000ff000e7202 */ /* 0x000fe40000000f00 */
[----:B------:R-:W-:Y:S02]  /*0340*/  MOV R10, R11 ;  /* 0x0000000b000a7202 */ /* 0x000fe40000000f00 */
[----:B------:R-:W-:Y:S01]  /*0350*/  IADD3 R13, PT, PT, -R12, RZ, RZ ;  /* 0x000000ff0c0d7210 */ /* 0x000fe20007ffe1ff */
[----:B0-----:R-:W-:Y:S02]  /*0360*/  UIADD3 UR6, UP0, UPT, UR6, 0x20, URZ ;  /* 0x0000002006067890 */ /* 0x001fe4000ff1e0ff */
[----:B------:R-:W-:-:S02]  /*0370*/  UIADD3 UR4, UP1, UPT, UR4, 0x20, URZ ;  /* 0x0000002004047890 */ /* 0x000fc4000ff3e0ff */
[----:B------:R-:W-:Y:S02]  /*0380*/  UIADD3.X UR7, UPT, UPT, URZ, UR7, URZ, UP0, !UPT ;  /* 0x00000007ff077290 */ /* 0x000fe400087fe4ff */
[----:B------:R-:W-:Y:S01]  /*0390*/  IMAD.U32 R17, RZ, RZ, UR6 ;  /* 0x00000006ff117e24 */ /* 0x000fe2000f8e00ff */
[----:B------:R-:W-:-:S03]  /*03a0*/  UIADD3.X UR5, UPT, UPT, URZ, UR5, URZ, UP1, !UPT ;  /* 0x00000005ff057290 */ /* 0x000fc60008ffe4ff */
[----:B------:R-:W-:-:S09]  /*03b0*/  MOV R16, UR7 ;  /* 0x0000000700107c02 */ /* 0x000fd20008000f00 */
.L_x_2:
[----:B------:R-:W-:Y:S01]  /*03c0*/  MOV R6, UR4 ;  /* 0x0000000400067c02 */ /* 0x000fe20008000f00 */
[----:B------:R-:W-:Y:S01]  /*03d0*/  IMAD.MOV.U32 R5, RZ, RZ, R16 ;  /* 0x000000ffff057224 */ /* 0x000fe200078e0010 */
[----:B------:R-:W-:Y:S02]  /*03e0*/  MOV R7, UR5 ;  /* 0x0000000500077c02 */ /* 0x000fe40008000f00 */
[----:B------:R-:W-:Y:S01]  /*03f0*/  MOV R4, R17 ;  /* 0x0000001100047202 */ /* 0x000fe20000000f00 */
[----:B------:R-:W-:-:S04]  /*0400*/  IMAD.WIDE R6, R10, 0x4, R6 ;  /* 0x000000040a067825 */ /* 0x000fc800078e0206 */
[----:B------:R-:W2:Y:S04]  /*0410*/  LDG.E R21, desc[UR8][R4.64+-0x20] ;  /* 0xffffe00804157981 */ /* 0x000ea8000c1e1900 */
[----:B------:R-:W2:Y:S04]  /*0420*/  LDG.E R20, desc[UR8][R6.64+-0x20] ;  /* 0xffffe00806147981 */ /* 0x000ea8000c1e1900 */
[----:B------:R-:W3:Y:S04]  /*0430*/  LDG.E R25, desc[UR8][R4.64+-0x1c] ;  /* 0xffffe40804197981 */ /* 0x000ee8000c1e1900 */
[----:B------:R-:W3:Y:S04]  /*0440*/  LDG.E R27, desc[UR8][R6.64+-0x1c] ;  /* 0xffffe408061b7981 */ /* 0x000ee8000c1e1900 */
[----:B------:R-:W4:Y:S04]  /*0450*/  LDG.E R18, desc[UR8][R4.64+-0x18] ;  /* 0xffffe80804127981 */ /* 0x000f28000c1e1900 */
[----:B------:R-:W4:Y:S04]  /*0460*/  LDG.E R19, desc[UR8][R6.64+-0x18] ;  /* 0xffffe80806137981 */ /* 0x000f28000c1e1900 */
[----:B------:R-:W5:Y:S04]  /*0470*/  LDG.E R17, desc[UR8][R4.64+-0x14] ;  /* 0xffffec0804117981 */ /* 0x000f68000c1e1900 */
[----:B------:R-:W5:Y:S04]  /*0480*/  LDG.E R16, desc[UR8][R6.64+-0x14] ;  /* 0xffffec0806107981 */ /* 0x000f68000c1e1900 */
[----:B------:R-:W5:Y:S04]  /*0490*/  LDG.E R15, desc[UR8][R4.64+-0x10] ;  /* 0xfffff008040f7981 */ /* 0x000f68000c1e1900 */
[----:B------:R-:W5:Y:S04]  /*04a0*/  LDG.E R26, desc[UR8][R6.64+-0x10] ;  /* 0xfffff008061a7981 */ /* 0x000f68000c1e1900 */
[----:B------:R-:W5:Y:S04]  /*04b0*/  LDG.E R22, desc[UR8][R4.64+-0xc] ;  /* 0xfffff40804167981 */ /* 0x000f68000c1e1900 */
[----:B------:R-:W5:Y:S01]  /*04c0*/  LDG.E R23, desc[UR8][R6.64+-0xc] ;  /* 0xfffff40806177981 */ /* 0x000f62000c1e1900 */
[----:B--2---:R-:W-:-:S03]  /*04d0*/  FFMA R20, R21, R20, R14 ;  /* 0x0000001415147223 */ /* 0x004fc6000000000e */
[----:B------:R-:W2:Y:S01]  /*04e0*/  LDG.E R21, desc[UR8][R6.64+-0x8] ;  /* 0xfffff80806157981 */ /* 0x000ea2000c1e1900 */
[----:B---3--:R-:W-:-:S03]  /*04f0*/  FFMA R25, R25, R27, R20 ;  /* 0x0000001b19197223 */ /* 0x008fc60000000014 */
[----:B------:R-:W2:Y:S01]  /*0500*/  LDG.E R20, desc[UR8][R4.64+-0x8] ;  /* 0xfffff80804147981 */ /* 0x000ea2000c1e1900 */
[----:B----4-:R-:W-:-:S03]  /*0510*/  FFMA R14, R18, R19, R25 ;  /* 0x00000013120e7223 */ /* 0x010fc60000000019 */
[----:B------:R-:W3:Y:S04]  /*0520*/  LDG.E R18, desc[UR8][R4.64+-0x4] ;  /* 0xfffffc0804127981 */ /* 0x000ee8000c1e1900 */
[----:B------:R-:W3:Y:S01]  /*0530*/  LDG.E R19, desc[UR8][R6.64+-0x4] ;  /* 0xfffffc0806137981 */ /* 0x000ee2000c1e1900 */
[----:B-----5:R-:W-:-:S03]  /*0540*/  FFMA R14, R17, R16, R14 ;  /* 0x00000010110e7223 */ /* 0x020fc6000000000e */
[----:B------:R-:W4:Y:S04]  /*0550*/  LDG.E R16, desc[UR8][R4.64] ;  /* 0x0000000804107981 */ /* 0x000f28000c1e1900 */
[----:B------:R-:W4:Y:S01]  /*0560*/  LDG.E R17, desc[UR8][R6.64] ;  /* 0x0000000806117981 */ /* 0x000f22000c1e1900 */
[----:B------:R-:W-:-:S03]  /*0570*/  FFMA R25, R15, R26, R14 ;  /* 0x0000001a0f197223 */ /* 0x000fc6000000000e */
[----:B------:R-:W5:Y:S04]  /*0580*/  LDG.E R15, desc[UR8][R4.64+0x4] ;  /* 0x00000408040f7981 */ /* 0x000f68000c1e1900 */
[----:B------:R-:W5:Y:S01]  /*0590*/  LDG.E R14, desc[UR8][R6.64+0x4] ;  /* 0x00000408060e7981 */ /* 0x000f62000c1e1900 */
[----:B------:R-:W-:-:S03]  /*05a0*/  FFMA R25, R22, R23, R25 ;  /* 0x0000001716197223 */ /* 0x000fc60000000019 */
[----:B------:R-:W5:Y:S04]  /*05b0*/  LDG.E R23, desc[UR8][R4.64+0x8] ;  /* 0x0000080804177981 */ /* 0x000f68000c1e1900 */
[----:B------:R-:W5:Y:S01]  /*05c0*/  LDG.E R22, desc[UR8][R6.64+0x8] ;  /* 0x0000080806167981 */ /* 0x000f62000c1e1900 */
[----:B--2---:R-:W-:-:S03]  /*05d0*/  FFMA R25, R20, R21, R25 ;  /* 0x0000001514197223 */ /* 0x004fc60000000019 */
[----:B------:R-:W2:Y:S04]  /*05e0*/  LDG.E R20, desc[UR8][R4.64+0xc] ;  /* 0x00000c0804147981 */ /* 0x000ea8000c1e1900 */
[----:B------:R-:W2:Y:S01]  /*05f0*/  LDG.E R21, desc[UR8][R6.64+0xc] ;  /* 0x00000c0806157981 */ /* 0x000ea2000c1e1900 */
[----:B---3--:R-:W-:-:S03]  /*0600*/  FFMA R25, R18, R19, R25 ;  /* 0x0000001312197223 */ /* 0x008fc60000000019 */
[----:B------:R-:W3:Y:S04]  /*0610*/  LDG.E R18, desc[UR8][R4.64+0x10] ;  /* 0x0000100804127981 */ /* 0x000ee8000c1e1900 */
[----:B------:R-:W3:Y:S01]  /*0620*/  LDG.E R19, desc[UR8][R6.64+0x10] ;  /* 0x0000100806137981 */ /* 0x000ee2000c1e1900 */
[----:B----4-:R-:W-:-:S03]  /*0630*/  FFMA R26, R16, R17, R25 ;  /* 0x00000011101a7223 */ /* 0x010fc60000000019 */
[----:B------:R-:W4:Y:S04]  /*0640*/  LDG.E R16, desc[UR8][R4.64+0x14] ;  /* 0x0000140804107981 */ /* 0x000f28000c1e1900 */
[----:B------:R-:W4:Y:S01]  /*0650*/  LDG.E R17, desc[UR8][R6.64+0x14] ;  /* 0x0000140806117981 */ /* 0x000f22000c1e1900 */
[----:B-----5:R-:W-:-:S03]  /*0660*/  FFMA R28, R15, R14, R26 ;  /* 0x0000000e0f1c7223 */ /* 0x020fc6000000001a */
[----:B------:R-:W5:Y:S04]  /*0670*/  LDG.E R15, desc[UR8][R4.64+0x18] ;  /* 0x00001808040f7981 */ /* 0x000f68000c1e1900 */
[----:B------:R-:W5:Y:S04]  /*0680*/  LDG.E R14, desc[UR8][R6.64+0x18] ;  /* 0x00001808060e7981 */ /* 0x000f68000c1e1900 */
[----:B------:R-:W5:Y:S04]  /*0690*/  LDG.E R26, desc[UR8][R6.64+0x1c] ;  /* 0x00001c08061a7981 */ /* 0x000f68000c1e1900 */
[----:B------:R-:W5:Y:S01]  /*06a0*/  LDG.E R25, desc[UR8][R4.64+0x1c] ;  /* 0x00001c0804197981 */ /* 0x000f62000c1e1900 */
[----:B------:R-:W-:Y:S01]  /*06b0*/  FFMA R23, R23, R22, R28 ;  /* 0x0000001617177223 */ /* 0x000fe2000000001c */
[----:B------:R-:W-:-:S04]  /*06c0*/  IADD3 R13, PT, PT, R13, 0x10, RZ ;  /* 0x000000100d0d7810 */ /* 0x000fc80007ffe0ff */
[----:B------:R-:W-:Y:S02]  /*06d0*/  ISETP.NE.AND P1, PT, R13, RZ, PT ;  /* 0x000000ff0d00720c */ /* 0x000fe40003f25270 */
[----:B------:R-:W-:Y:S01]  /*06e0*/  IADD3 R10, PT, PT, R10, 0x10, RZ ;  /* 0x000000100a0a7810 */ /* 0x000fe20007ffe0ff */
[----:B--2---:R-:W-:-:S04]  /*06f0*/  FFMA R21, R20, R21, R23 ;  /* 0x0000001514157223 */ /* 0x004fc80000000017 */
[----:B---3--:R-:W-:-:S04]  /*0700*/  FFMA R19, R18, R19, R21 ;  /* 0x0000001312137223 */ /* 0x008fc80000000015 */
[----:B----4-:R-:W-:Y:S01]  /*0710*/  FFMA R16, R16, R17, R19 ;  /* 0x0000001110107223 */ /* 0x010fe20000000013 */
[----:B------:R-:W-:-:S03]  /*0720*/  IADD3 R17, P2, PT, R4, 0x40, RZ ;  /* 0x0000004004117810 */ /* 0x000fc60007f5e0ff */
[----:B-----5:R-:W-:Y:S01]  /*0730*/  FFMA R14, R15, R14, R16 ;  /* 0x0000000e0f0e7223 */ /* 0x020fe20000000010 */
[----:B------:R-:W-:-:S03]  /*0740*/  IADD3.X R16, PT, PT, RZ, R5, RZ, P2, !PT ;  /* 0x00000005ff107210 */ /* 0x000fc600017fe4ff */
[----:B------:R-:W-:Y:S01]  /*0750*/  FFMA R14, R25, R26, R14 ;  /* 0x0000001a190e7223 */ /* 0x000fe2000000000e */
[----:B------:R-:W-:Y:S06]  /*0760*/  @P1 BRA `(.L_x_2) ;  /* 0xfffffffc00141947 */ /* 0x000fec000383ffff */
.L_x_1:
[----:B------:R-:W-:Y:S05]  /*0770*/  @!P0 BRA `(.L_x_0) ;  /* 0x0000000400308947 */ /* 0x000fea0003800000 */
[----:B------:R-:W-:Y:S02]  /*0780*/  ISETP.GE.U32.AND P0, PT, R24, 0x8, PT ;  /* 0x000000081800780c */ /* 0x000fe40003f06070 */
[----:B------:R-:W-:-:S04]  /*0790*/  LOP3.LUT R27, R0, 0x7, RZ, 0xc0, !PT ;  /* 0x00000007001b7812 */ /* 0x000fc800078ec0ff */
[----:B------:R-:W-:-:S07]  /*07a0*/  ISETP.NE.AND P1, PT, R27, RZ, PT ;  /* 0x000000ff1b00720c */ /* 0x000fce0003f25270 */
[----:B------:R-:W-:Y:S06]  /*07b0*/  @!P0 BRA `(.L_x_3) ;  /* 0x0000000000788947 */ /* 0x000fec0003800000 */
[----:B------:R-:W0:Y:S01]  /*07c0*/  LDC.64 R6, c[0x0][0x380] ;  /* 0x0000e000ff067b82 */ /* 0x000e220000000a00 */
[----:B------:R-:W-:-:S07]  /*07d0*/  IADD3 R13, PT, PT, R11, R12, RZ ;  /* 0x0000000c0b0d7210 */ /* 0x000fce0007ffe0ff */
[----:B------:R-:W1:Y:S01]  /*07e0*/  LDC.64 R4, c[0x0][0x388] ;  /* 0x0000e200ff047b82 */ /* 0x000e620000000a00 */
[----:B0-----:R-:W-:-:S05]  /*07f0*/  IMAD.WIDE R6, R13, 0x4, R6 ;  /* 0x000000040d067825 */ /* 0x001fca00078e0206 */
[----:B------:R-:W2:Y:S01]  /*0800*/  LDG.E R28, desc[UR8][R6.64] ;  /* 0x00000008061c7981 */ /* 0x000ea2000c1e1900 */
[----:B-1----:R-:W-:-:S03]  /*0810*/  IMAD.WIDE.U32 R4, R12, 0x4, R4 ;  /* 0x000000040c047825 */ /* 0x002fc600078e0004 */
[----:B------:R-:W3:Y:S04]  /*0820*/  LDG.E R22, desc[UR8][R6.64+0x4] ;  /* 0x0000040806167981 */ /* 0x000ee8000c1e1900 */
[----:B------:R-:W2:Y:S04]  /*0830*/  LDG.E R29, desc[UR8][R4.64] ;  /* 0x00000008041d7981 */ /* 0x000ea8000c1e1900 */
        /* <DEDUP_REMOVED lines=12> */
[----:B------:R-:W5:Y:S01]  /*0900*/  LDG.E R26, desc[UR8][R6.64+0x1c] ;  /* 0x00001c08061a7981 */ /* 0x000f62000c1e1900 */
[----:B------:R-:W-:-:S02]  /*0910*/  VIADD R12, R12, 0x8 ;  /* 0x000000080c0c7836 */ /* 0x000fc40000000000 */
[----:B--2---:R-:W-:-:S04]  /*0920*/  FFMA R28, R29, R28, R14 ;  /* 0x0000001c1d1c7223 */ /* 0x004fc8000000000e */
[----:B---3--:R-:W-:-:S04]  /*0930*/  FFMA R22, R21, R22, R28 ;  /* 0x0000001615167223 */ /* 0x008fc8000000001c */
[----:B----4-:R-:W-:-:S04]  /*0940*/  FFMA R20, R19, R20, R22 ;  /* 0x0000001413147223 */ /* 0x010fc80000000016 */
[----:B-----5:R-:W-:-:S04]  /*0950*/  FFMA R18, R17, R18, R20 ;  /* 0x0000001211127223 */ /* 0x020fc80000000014 */
[----:B------:R-:W-:-:S04]  /*0960*/  FFMA R16, R15, R16, R18 ;  /* 0x000000100f107223 */ /* 0x000fc80000000012 */
[----:B------:R-:W-:-:S04]  /*0970*/  FFMA R13, R13, R24, R16 ;  /* 0x000000180d0d7223 */ /* 0x000fc80000000010 */
[----:B------:R-:W-:-:S04]  /*0980*/  FFMA R10, R10, R25, R13 ;  /* 0x000000190a0a7223 */ /* 0x000fc8000000000d */
[----:B------:R-:W-:-:S07]  /*0990*/  FFMA R14, R23, R26, R10 ;  /* 0x0000001a170e7223 */ /* 0x000fce000000000a */
.L_x_3:
        /* <DEDUP_REMOVED lines=17> */
[----:B------:R-:W5:Y:S01]  /*0ab0*/  LDG.E R19, desc[UR8][R6.64+0xc] ;  /* 0x00000c0806137981 */ /* 0x000f62000c1e1900 */
[----:B------:R-:W-:Y:S01]  /*0ac0*/  IADD3 R12, PT, PT, R12, 0x4, RZ ;  /* 0x000000040c0c7810 */ /* 0x000fe20007ffe0ff */
[----:B--2---:R-:W-:-:S04]  /*0ad0*/  FFMA R10, R11, R10, R14 ;  /* 0x0000000a0b0a7223 */ /* 0x004fc8000000000e */
[----:B---3--:R-:W-:-:S04]  /*0ae0*/  FFMA R10, R13, R15, R10 ;  /* 0x0000000f0d0a7223 */ /* 0x008fc8000000000a */
[----:B----4-:R-:W-:-:S04]  /*0af0*/  FFMA R10, R17, R16, R10 ;  /* 0x00000010110a7223 */ /* 0x010fc8000000000a */
[----:B-----5:R-:W-:-:S07]  /*0b00*/  FFMA R14, R19, R18, R10 ;  /* 0x00000012130e7223 */ /* 0x020fce000000000a */
.L_x_4:
[----:B------:R-:W-:Y:S05]  /*0b10*/  @!P1 BRA `(.L_x_0) ;  /* 0x0000000000489947 */ /* 0x000fea0003800000 */
[----:B------:R-:W0:Y:S01]  /*0b20*/  LDC.64 R6, c[0x0][0x388] ;  /* 0x0000e200ff067b82 */ /* 0x000e220000000a00 */
[----:B------:R-:W-:Y:S02]  /*0b30*/  IADD3 R10, PT, PT, R9, R12, RZ ;  /* 0x0000000c090a7210 */ /* 0x000fe40007ffe0ff */
[----:B------:R-:W-:-:S03]  /*0b40*/  IADD3 R0, PT, PT, -R0, RZ, RZ ;  /* 0x000000ff00007210 */ /* 0x000fc60007ffe1ff */
[----:B------:R-:W-:Y:S02]  /*0b50*/  IMAD R3, R8, R3, R10 ;  /* 0x0000000308037224 */ /* 0x000fe400078e020a */
[----:B------:R-:W1:Y:S01]  /*0b60*/  LDC.64 R4, c[0x0][0x380] ;  /* 0x0000e000ff047b82 */ /* 0x000e620000000a00 */
[----:B0-----:R-:W-:-:S07]  /*0b70*/  IMAD.WIDE.U32 R12, R12, 0x4, R6 ;  /* 0x000000040c0c7825 */ /* 0x001fce00078e0006 */
.L_x_5:
[----:B-1----:R-:W-:Y:S01]  /*0b80*/  IMAD.WIDE R6, R3, 0x4, R4 ;  /* 0x0000000403067825 */ /* 0x002fe200078e0204 */
[----:B------:R-:W-:-:S03]  /*0b90*/  MOV R11, R13 ;  /* 0x0000000d000b7202 */ /* 0x000fc60000000f00 */
[----:B------:R-:W-:Y:S02]  /*0ba0*/  IMAD.MOV.U32 R10, RZ, RZ, R12 ;  /* 0x000000ffff0a7224 */ /* 0x000fe400078e000c */
[----:B------:R-:W2:Y:S04]  /*0bb0*/  LDG.E R6, desc[UR8][R6.64] ;  /* 0x0000000806067981 */ /* 0x000ea8000c1e1900 */
[----:B------:R-:W2:Y:S01]  /*0bc0*/  LDG.E R11, desc[UR8][R10.64] ;  /* 0x000000080a0b7981 */ /* 0x000ea2000c1e1900 */
[----:B------:R-:W-:Y:S02]  /*0bd0*/  IADD3 R0, PT, PT, R0, 0x1, RZ ;  /* 0x0000000100007810 */ /* 0x000fe40007ffe0ff */
[----:B------:R-:W-:Y:S02]  /*0be0*/  IADD3 R12, P1, PT, R12, 0x4, RZ ;  /* 0x000000040c0c7810 */ /* 0x000fe40007f3e0ff */
[----:B------:R-:W-:-:S02]  /*0bf0*/  ISETP.NE.AND P0, PT, R0, RZ, PT ;  /* 0x000000ff0000720c */ /* 0x000fc40003f05270 */
[----:B------:R-:W-:Y:S02]  /*0c00*/  IADD3 R3, PT, PT, R3, 0x1, RZ ;  /* 0x0000000103037810 */ /* 0x000fe40007ffe0ff */
[----:B------:R-:W-:Y:S01]  /*0c10*/  IADD3.X R13, PT, PT, RZ, R13, RZ, P1, !PT ;  /* 0x0000000dff0d7210 */ /* 0x000fe20000ffe4ff */
[----:B--2---:R-:W-:-:S08]  /*0c20*/  FFMA R14, R11, R6, R14 ;  /* 0x000000060b0e7223 */ /* 0x004fd0000000000e */
[----:B------:R-:W-:Y:S05]  /*0c30*/  @P0 BRA `(.L_x_5) ;  /* 0xfffffffc00d00947 */ /* 0x000fea000383ffff */
.L_x_0:
[----:B------:R-:W0:Y:S01]  /*0c40*/  LDC.64 R4, c[0x0][0x390] ;  /* 0x0000e400ff047b82 */ /* 0x000e220000000a00 */
[----:B------:R-:W-:-:S04]  /*0c50*/  IMAD R3, R2, R8, R9 ;  /* 0x0000000802037224 */ /* 0x000fc800078e0209 */
[----:B0-----:R-:W-:-:S05]  /*0c60*/  IMAD.WIDE R2, R3, 0x4, R4 ;  /* 0x0000000403027825 */ /* 0x001fca00078e0204 */
[----:B------:R-:W-:Y:S01]  /*0c70*/  STG.E desc[UR8][R2.64], R14 ;  /* 0x0000000e02007986 */ /* 0x000fe2000c101908 */
[----:B------:R-:W-:Y:S05]  /*0c80*/  EXIT ;  /* 0x000000000000794d */ /* 0x000fea0003800000 */
.L_x_6:
[----:B------:R-:W-:-:S00]  /*0c90*/  BRA `(.L_x_6) ;  /* 0xfffffffc00fc7947 */ /* 0x000fc0000383ffff */
[----:B------:R-:W-:-:S00]  /*0ca0*/  NOP ;  /* 0x0000000000007918 */ /* 0x000fc00000000000 */
        /* <DEDUP_REMOVED lines=13> */
.L_x_7:


//--------------------- .nv.shared.reserved.0     --------------------------
	.section	.nv.shared.reserved.0,"aw",@nobits
	.weak		__nv_reservedSMEM_offset_0_alias
	.size		__nv_reservedSMEM_offset_0_alias, 0, 64
	.other		__nv_reservedSMEM_offset_0_alias,@"STO_CUDA_RESERVED_SHARED STV_DEFAULT"
__nv_reservedSMEM_offset_0_alias:
	.zero		0
	.zero		64


//--------------------- .nv.constant0.ssm_kernel_conv --------------------------
	.section	.nv.constant0.ssm_kernel_conv,"a",@progbits
	.sectionflags	@""
	.align	4
.nv.constant0.ssm_kernel_conv:
	.zero		932


//--------------------- SYMBOLS --------------------------

	.type		.nv.reservedSmem.offset0,@object
	.size		.nv.reservedSmem.offset0,0x4
